//
// Generated by NVIDIA NVVM Compiler
//
// Compiler Build ID: CL-36424714
// Cuda compilation tools, release 13.0, V13.0.88
// Based on NVVM 20.0.0
//

.version 9.0
.target sm_100
.address_size 64

	// .globl	_Z25strongestNeighborScan_gpuPiS_S_S_S_S_ii

.visible .entry _Z25strongestNeighborScan_gpuPiS_S_S_S_S_ii(
	.param .u64 .ptr .align 1 _Z25strongestNeighborScan_gpuPiS_S_S_S_S_ii_param_0,
	.param .u64 .ptr .align 1 _Z25strongestNeighborScan_gpuPiS_S_S_S_S_ii_param_1,
	.param .u64 .ptr .align 1 _Z25strongestNeighborScan_gpuPiS_S_S_S_S_ii_param_2,
	.param .u64 .ptr .align 1 _Z25strongestNeighborScan_gpuPiS_S_S_S_S_ii_param_3,
	.param .u64 .ptr .align 1 _Z25strongestNeighborScan_gpuPiS_S_S_S_S_ii_param_4,
	.param .u64 .ptr .align 1 _Z25strongestNeighborScan_gpuPiS_S_S_S_S_ii_param_5,
	.param .u32 _Z25strongestNeighborScan_gpuPiS_S_S_S_S_ii_param_6,
	.param .u32 _Z25strongestNeighborScan_gpuPiS_S_S_S_S_ii_param_7
)
{


	ret;

}


// ===== COMPILED SASS (sm_100) =====

	.target	sm_100

	.elftype	@"ET_EXEC"


//--------------------- .note.nv.tkinfo           --------------------------
	.section	.note.nv.tkinfo,"",@"SHT_NOTE"
	.sectionflags	@"SHF_NOTE_NV_TKINFO"
	.tkinfo
        /*0018*/ 	.word	0x00000002
        /*0030*/ 	.string	""
        /*0030*/ 	.string	"ptxas"
        /*0030*/ 	.string	"Cuda compilation tools, release 13.0, V13.0.88"
        /*0030*/ 	.string	"Build cuda_13.0.r13.0/compiler.36424714_0"
        /*0030*/ 	.string	"-arch sm_100 -m 64 "



//--------------------- .note.nv.cuinfo           --------------------------
	.section	.note.nv.cuinfo,"",@"SHT_NOTE"
	.sectionflags	@"SHF_NOTE_NV_CUINFO"
        /*0018*/ 	.short	0x0002
        /*001a*/ 	.short	0x0064
        /*001c*/ 	.short	0x0082
	.zero		2


//--------------------- .nv.info                  --------------------------
	.section	.nv.info,"",@"SHT_CUDA_INFO"
	.align	4


	//----- nvinfo : EIATTR_REGCOUNT
	.align		4
        /*0000*/ 	.byte	0x04, 0x2f
        /*0002*/ 	.short	(.L_1 - .L_0)
	.align		4
.L_0:
        /*0004*/ 	.word	index@(_Z25strongestNeighborScan_gpuPiS_S_S_S_S_ii)
        /*0008*/ 	.word	0x00000004


	//----- nvinfo : EIATTR_FRAME_SIZE
	.align		4
.L_1:
        /*000c*/ 	.byte	0x04, 0x11
        /*000e*/ 	.short	(.L_3 - .L_2)
	.align		4
.L_2:
        /*0010*/ 	.word	index@(_Z25strongestNeighborScan_gpuPiS_S_S_S_S_ii)
        /*0014*/ 	.word	0x00000000


	//----- nvinfo : EIATTR_MIN_STACK_SIZE
	.align		4
.L_3:
        /*0018*/ 	.byte	0x04, 0x12
        /*001a*/ 	.short	(.L_5 - .L_4)
	.align		4
.L_4:
        /*001c*/ 	.word	index@(_Z25strongestNeighborScan_gpuPiS_S_S_S_S_ii)
        /*0020*/ 	.word	0x00000000
.L_5:


//--------------------- .nv.compat                --------------------------
	.section	.nv.compat,"",@"SHT_CUDA_COMPAT_INFO"
	.align	4
        /*0000*/ 	.byte	0x02, 0x09, 0x00, 0x00, 0x02, 0x02, 0x01, 0x00, 0x02, 0x05, 0x05, 0x00, 0x03, 0x07, 0x01, 0x01
        /*0010*/ 	.byte	0x02, 0x03, 0x00, 0x00, 0x02, 0x06, 0x01, 0x00, 0x04, 0x0b, 0x08, 0x00, 0x09, 0x00, 0x00, 0x00
        /*0020*/ 	.byte	0x00, 0x00, 0x00, 0x00


//--------------------- .nv.info._Z25strongestNeighborScan_gpuPiS_S_S_S_S_ii --------------------------
	.section	.nv.info._Z25strongestNeighborScan_gpuPiS_S_S_S_S_ii,"",@"SHT_CUDA_INFO"
	.sectionflags	@""
	.align	4


	//----- nvinfo : EIATTR_CUDA_API_VERSION
	.align		4
        /*0000*/ 	.byte	0x04, 0x37
        /*0002*/ 	.short	(.L_7 - .L_6)
.L_6:
        /*0004*/ 	.word	0x00000082


	//----- nvinfo : EIATTR_KPARAM_INFO
	.align		4
.L_7:
        /*0008*/ 	.byte	0x04, 0x17
        /*000a*/ 	.short	(.L_9 - .L_8)
.L_8:
        /*000c*/ 	.word	0x00000000
        /*0010*/ 	.short	0x0007
        /*0012*/ 	.short	0x0034
        /*0014*/ 	.byte	0x00, 0xf0, 0x11, 0x00


	//----- nvinfo : EIATTR_KPARAM_INFO
	.align		4
.L_9:
        /*0018*/ 	.byte	0x04, 0x17
        /*001a*/ 	.short	(.L_11 - .L_10)
.L_10:
        /*001c*/ 	.word	0x00000000
        /*0020*/ 	.short	0x0006
        /*0022*/ 	.short	0x0030
        /*0024*/ 	.byte	0x00, 0xf0, 0x11, 0x00


	//----- nvinfo : EIATTR_KPARAM_INFO
	.align		4
.L_11:
        /*0028*/ 	.byte	0x04, 0x17
        /*002a*/ 	.short	(.L_13 - .L_12)
.L_12:
        /*002c*/ 	.word	0x00000000
        /*0030*/ 	.short	0x0005
        /*0032*/ 	.short	0x0028
        /*0034*/ 	.byte	0x00, 0xf5, 0x21, 0x00


	//----- nvinfo : EIATTR_KPARAM_INFO
	.align		4
.L_13:
        /*0038*/ 	.byte	0x04, 0x17
        /*003a*/ 	.short	(.L_15 - .L_14)
.L_14:
        /*003c*/ 	.word	0x00000000
        /*0040*/ 	.short	0x0004
        /*0042*/ 	.short	0x0020
        /*0044*/ 	.byte	0x00, 0xf5, 0x21, 0x00


	//----- nvinfo : EIATTR_KPARAM_INFO
	.align		4
.L_15:
        /*0048*/ 	.byte	0x04, 0x17
        /*004a*/ 	.short	(.L_17 - .L_16)
.L_16:
        /*004c*/ 	.word	0x00000000
        /*0050*/ 	.short	0x0003
        /*0052*/ 	.short	0x0018
        /*0054*/ 	.byte	0x00, 0xf5, 0x21, 0x00


	//----- nvinfo : EIATTR_KPARAM_INFO
	.align		4
.L_17:
        /*0058*/ 	.byte	0x04, 0x17
        /*005a*/ 	.short	(.L_19 - .L_18)
.L_18:
        /*005c*/ 	.word	0x00000000
        /*0060*/ 	.short	0x0002
        /*0062*/ 	.short	0x0010
        /*0064*/ 	.byte	0x00, 0xf5, 0x21, 0x00


	//----- nvinfo : EIATTR_KPARAM_INFO
	.align		4
.L_19:
        /*0068*/ 	.byte	0x04, 0x17
        /*006a*/ 	.short	(.L_21 - .L_20)
.L_20:
        /*006c*/ 	.word	0x00000000
        /*0070*/ 	.short	0x0001
        /*0072*/ 	.short	0x0008
        /*0074*/ 	.byte	0x00, 0xf5, 0x21, 0x00


	//----- nvinfo : EIATTR_KPARAM_INFO
	.align		4
.L_21:
        /*0078*/ 	.byte	0x04, 0x17
        /*007a*/ 	.short	(.L_23 - .L_22)
.L_22:
        /*007c*/ 	.word	0x00000000
        /*0080*/ 	.short	0x0000
        /*0082*/ 	.short	0x0000
        /*0084*/ 	.byte	0x00, 0xf5, 0x21, 0x00


	//----- nvinfo : EIATTR_SPARSE_MMA_MASK
	.align		4
.L_23:
        /*0088*/ 	.byte	0x03, 0x50
        /*008a*/ 	.short	0x0000


	//----- nvinfo : EIATTR_MAXREG_COUNT
	.align		4
        /*008c*/ 	.byte	0x03, 0x1b
        /*008e*/ 	.short	0x00ff


	//----- nvinfo : EIATTR_MERCURY_ISA_VERSION
	.align		4
        /*0090*/ 	.byte	0x03, 0x5f
        /*0092*/ 	.short	0x0101


	//----- nvinfo : EIATTR_VRC_CTA_INIT_COUNT
	.align		4
        /*0094*/ 	.byte	0x02, 0x4a
	.zero		1
	.zero		1


	//----- nvinfo : EIATTR_EXIT_INSTR_OFFSETS
	.align		4
        /*0098*/ 	.byte	0x04, 0x1c
        /*009a*/ 	.short	(.L_25 - .L_24)


	//   ....[0]....
.L_24:
        /*009c*/ 	.word	0x00000010


	//----- nvinfo : EIATTR_CBANK_PARAM_SIZE
	.align		4
.L_25:
        /*00a0*/ 	.byte	0x03, 0x19
        /*00a2*/ 	.short	0x0038


	//----- nvinfo : EIATTR_PARAM_CBANK
	.align		4
        /*00a4*/ 	.byte	0x04, 0x0a
        /*00a6*/ 	.short	(.L_27 - .L_26)
	.align		4
.L_26:
        /*00a8*/ 	.word	index@(.nv.constant0._Z25strongestNeighborScan_gpuPiS_S_S_S_S_ii)
        /*00ac*/ 	.short	0x0380
        /*00ae*/ 	.short	0x0038


	//----- nvinfo : EIATTR_SW_WAR
	.align		4
.L_27:
        /*00b0*/ 	.byte	0x04, 0x36
        /*00b2*/ 	.short	(.L_29 - .L_28)
.L_28:
        /*00b4*/ 	.word	0x00000008
.L_29:


//--------------------- .nv.callgraph             --------------------------
	.section	.nv.callgraph,"",@"SHT_CUDA_CALLGRAPH"
	.align	4
	.sectionentsize	8
	.align		4
        /*0000*/ 	.word	0x00000000
	.align		4
        /*0004*/ 	.word	0xffffffff
	.align		4
        /*0008*/ 	.word	0x00000000
	.align		4
        /*000c*/ 	.word	0xfffffffe
	.align		4
        /*0010*/ 	.word	0x00000000
	.align		4
        /*0014*/ 	.word	0xfffffffd
	.align		4
        /*0018*/ 	.word	0x00000000
	.align		4
        /*001c*/ 	.word	0xfffffffc


//--------------------- .text._Z25strongestNeighborScan_gpuPiS_S_S_S_S_ii --------------------------
	.section	.text._Z25strongestNeighborScan_gpuPiS_S_S_S_S_ii,"ax",@progbits
	.align	128
        .global         _Z25strongestNeighborScan_gpuPiS_S_S_S_S_ii
        .type           _Z25strongestNeighborScan_gpuPiS_S_S_S_S_ii,@function
        .size           _Z25strongestNeighborScan_gpuPiS_S_S_S_S_ii,(.L_x_1 - _Z25strongestNeighborScan_gpuPiS_S_S_S_S_ii)
        .other          _Z25strongestNeighborScan_gpuPiS_S_S_S_S_ii,@"STO_CUDA_ENTRY STV_DEFAULT"
_Z25strongestNeighborScan_gpuPiS_S_S_S_S_ii:
.text._Z25strongestNeighborScan_gpuPiS_S_S_S_S_ii:
[----:B------:R-:W-:Y:S01]  /*0000*/  LDC R1, c[0x0][0x37c] ;  /* 0x0000df00ff017b82 */ /* 0x000fe20000000800 */
[----:B------:R-:W-:Y:S05]  /*0010*/  EXIT ;  /* 0x000000000000794d */ /* 0x000fea0003800000 */
.L_x_0:
[----:B------:R-:W-:-:S00]  /*0020*/  BRA `(.L_x_0) ;  /* 0xfffffffc00fc7947 */ /* 0x000fc0000383ffff */
[----:B------:R-:W-:-:S00]  /*0030*/  NOP ;  /* 0x0000000000007918 */ /* 0x000fc00000000000 */
        /* <DEDUP_REMOVED lines=12> */
.L_x_1:


//--------------------- .nv.shared.reserved.0     --------------------------
	.section	.nv.shared.reserved.0,"aw",@nobits
	.weak		__nv_reservedSMEM_offset_0_alias
	.size		__nv_reservedSMEM_offset_0_alias, 0, 64
	.other		__nv_reservedSMEM_offset_0_alias,@"STO_CUDA_RESERVED_SHARED STV_DEFAULT"
__nv_reservedSMEM_offset_0_alias:
	.zero		0
	.zero		64


//--------------------- .nv.constant0._Z25strongestNeighborScan_gpuPiS_S_S_S_S_ii --------------------------
	.section	.nv.constant0._Z25strongestNeighborScan_gpuPiS_S_S_S_S_ii,"a",@progbits
	.sectionflags	@""
	.align	4
.nv.constant0._Z25strongestNeighborScan_gpuPiS_S_S_S_S_ii:
	.zero		952


//--------------------- SYMBOLS --------------------------

	.type		.nv.reservedSmem.offset0,@object
	.size		.nv.reservedSmem.offset0,0x4
